	.headerflags	@"EF_CUDA_TEXMODE_UNIFIED EF_CUDA_64BIT_ADDRESS EF_CUDA_ACCELERATORS EF_CUDA_SM90 EF_CUDA_VIRTUAL_SM(EF_CUDA_SM90)"
	.elftype	@"ET_EXEC"


//--------------------- .nv.info                  --------------------------
	.section	.nv.info,"",@"SHT_CUDA_INFO"
	.align	4


	//----- nvinfo : EIATTR_REGCOUNT
	.align		4
        /*0000*/ 	.byte	0x04, 0x2f
        /*0002*/ 	.short	(.L_3 - .L_2)
	.align		4
.L_2:
        /*0004*/ 	.word	index@(triton_poi_fused__native_batch_norm_legit_no_training_hardtanh_13)
        /*0008*/ 	.word	0x00000012


	//----- nvinfo : EIATTR_MIN_STACK_SIZE
	.align		4
.L_3:
        /*000c*/ 	.byte	0x04, 0x12
        /*000e*/ 	.short	(.L_5 - .L_4)
	.align		4
.L_4:
        /*0010*/ 	.word	index@(triton_poi_fused__native_batch_norm_legit_no_training_hardtanh_13)
        /*0014*/ 	.word	0x00000000


	//----- nvinfo : EIATTR_FRAME_SIZE
	.align		4
.L_5:
        /*0018*/ 	.byte	0x04, 0x11
        /*001a*/ 	.short	(.L_7 - .L_6)
	.align		4
.L_6:
        /*001c*/ 	.word	index@(triton_poi_fused__native_batch_norm_legit_no_training_hardtanh_13)
        /*0020*/ 	.word	0x00000000


	//----- nvinfo : EIATTR_MIN_STACK_SIZE
	.align		4
.L_7:
        /*0024*/ 	.byte	0x04, 0x12
        /*0026*/ 	.short	(.L_9 - .L_8)
	.align		4
.L_8:
        /*0028*/ 	.word	index@(triton_poi_fused__native_batch_norm_legit_no_training_hardtanh_13)
        /*002c*/ 	.word	0x00000000
.L_9:


//--------------------- .nv.info.triton_poi_fused__native_batch_norm_legit_no_training_hardtanh_13 --------------------------
	.section	.nv.info.triton_poi_fused__native_batch_norm_legit_no_training_hardtanh_13,"",@"SHT_CUDA_INFO"
	.sectionflags	@""
	.align	4


	//----- nvinfo : EIATTR_CUDA_API_VERSION
	.align		4
        /*0000*/ 	.byte	0x04, 0x37
        /*0002*/ 	.short	(.L_11 - .L_10)
.L_10:
        /*0004*/ 	.word	0x0000007c


	//----- nvinfo : EIATTR_KPARAM_INFO
	.align		4
.L_11:
        /*0008*/ 	.byte	0x04, 0x17
        /*000a*/ 	.short	(.L_13 - .L_12)
.L_12:
        /*000c*/ 	.word	0x00000000
        /*0010*/ 	.short	0x0006
        /*0012*/ 	.short	0x0030
        /*0014*/ 	.byte	0x00, 0xf0, 0x11, 0x00


	//----- nvinfo : EIATTR_KPARAM_INFO
	.align		4
.L_13:
        /*0018*/ 	.byte	0x04, 0x17
        /*001a*/ 	.short	(.L_15 - .L_14)
.L_14:
        /*001c*/ 	.word	0x00000000
        /*0020*/ 	.short	0x0005
        /*0022*/ 	.short	0x0028
        /*0024*/ 	.byte	0x00, 0xf4, 0x21, 0x00


	//----- nvinfo : EIATTR_KPARAM_INFO
	.align		4
.L_15:
        /*0028*/ 	.byte	0x04, 0x17
        /*002a*/ 	.short	(.L_17 - .L_16)
.L_16:
        /*002c*/ 	.word	0x00000000
        /*0030*/ 	.short	0x0004
        /*0032*/ 	.short	0x0020
        /*0034*/ 	.byte	0x00, 0xf4, 0x21, 0x00


	//----- nvinfo : EIATTR_KPARAM_INFO
	.align		4
.L_17:
        /*0038*/ 	.byte	0x04, 0x17
        /*003a*/ 	.short	(.L_19 - .L_18)
.L_18:
        /*003c*/ 	.word	0x00000000
        /*0040*/ 	.short	0x0003
        /*0042*/ 	.short	0x0018
        /*0044*/ 	.byte	0x00, 0xf4, 0x21, 0x00


	//----- nvinfo : EIATTR_KPARAM_INFO
	.align		4
.L_19:
        /*0048*/ 	.byte	0x04, 0x17
        /*004a*/ 	.short	(.L_21 - .L_20)
.L_20:
        /*004c*/ 	.word	0x00000000
        /*0050*/ 	.short	0x0002
        /*0052*/ 	.short	0x0010
        /*0054*/ 	.byte	0x00, 0xf4, 0x21, 0x00


	//----- nvinfo : EIATTR_KPARAM_INFO
	.align		4
.L_21:
        /*0058*/ 	.byte	0x04, 0x17
        /*005a*/ 	.short	(.L_23 - .L_22)
.L_22:
        /*005c*/ 	.word	0x00000000
        /*0060*/ 	.short	0x0001
        /*0062*/ 	.short	0x0008
        /*0064*/ 	.byte	0x00, 0xf4, 0x21, 0x00


	//----- nvinfo : EIATTR_KPARAM_INFO
	.align		4
.L_23:
        /*0068*/ 	.byte	0x04, 0x17
        /*006a*/ 	.short	(.L_25 - .L_24)
.L_24:
        /*006c*/ 	.word	0x00000000
        /*0070*/ 	.short	0x0000
        /*0072*/ 	.short	0x0000
        /*0074*/ 	.byte	0x00, 0xf4, 0x21, 0x00


	//----- nvinfo : EIATTR_SPARSE_MMA_MASK
	.align		4
.L_25:
        /*0078*/ 	.byte	0x03, 0x50
        /*007a*/ 	.short	0x0000


	//----- nvinfo : EIATTR_MAXREG_COUNT
	.align		4
        /*007c*/ 	.byte	0x03, 0x1b
        /*007e*/ 	.short	0x00ff


	//----- nvinfo : EIATTR_EXIT_INSTR_OFFSETS
	.align		4
        /*0080*/ 	.byte	0x04, 0x1c
        /*0082*/ 	.short	(.L_27 - .L_26)


	//   ....[0]....
.L_26:
        /*0084*/ 	.word	0x00000320


	//   ....[1]....
        /*0088*/ 	.word	0x00000340


	//----- nvinfo : EIATTR_REQNTID
	.align		4
.L_27:
        /*008c*/ 	.byte	0x04, 0x10
        /*008e*/ 	.short	(.L_29 - .L_28)
.L_28:
        /*0090*/ 	.word	0x00000080
        /*0094*/ 	.word	0x00000001
        /*0098*/ 	.word	0x00000001


	//----- nvinfo : EIATTR_CBANK_PARAM_SIZE
	.align		4
.L_29:
        /*009c*/ 	.byte	0x03, 0x19
        /*009e*/ 	.short	0x0034


	//----- nvinfo : EIATTR_PARAM_CBANK
	.align		4
        /*00a0*/ 	.byte	0x04, 0x0a
        /*00a2*/ 	.short	(.L_31 - .L_30)
	.align		4
.L_30:
        /*00a4*/ 	.word	index@(.nv.constant0.triton_poi_fused__native_batch_norm_legit_no_training_hardtanh_13)
        /*00a8*/ 	.short	0x0210
        /*00aa*/ 	.short	0x0034


	//----- nvinfo : EIATTR_SW_WAR
	.align		4
.L_31:
        /*00ac*/ 	.byte	0x04, 0x36
        /*00ae*/ 	.short	(.L_33 - .L_32)
.L_32:
        /*00b0*/ 	.word	0x00000008
.L_33:


//--------------------- .nv.callgraph             --------------------------
	.section	.nv.callgraph,"",@"SHT_CUDA_CALLGRAPH"
	.align	4
	.sectionentsize	8
	.align		4
        /*0000*/ 	.word	0x00000000
	.align		4
        /*0004*/ 	.word	0xffffffff
	.align		4
        /*0008*/ 	.word	0x00000000
	.align		4
        /*000c*/ 	.word	0xfffffffe
	.align		4
        /*0010*/ 	.word	0x00000000
	.align		4
        /*0014*/ 	.word	0xfffffffd
	.align		4
        /*0018*/ 	.word	0x00000000
	.align		4
        /*001c*/ 	.word	0xfffffffc


//--------------------- .nv.constant4             --------------------------
	.section	.nv.constant4,"a",@progbits
	.align	8
	.align		8
.nv.constant4:
        /*0000*/ 	.dword	_$_str
	.align		8
        /*0008*/ 	.dword	_$_str_$_2


//--------------------- .text.triton_poi_fused__native_batch_norm_legit_no_training_hardtanh_13 --------------------------
	.section	.text.triton_poi_fused__native_batch_norm_legit_no_training_hardtanh_13,"ax",@progbits
	.align	128
        .global         triton_poi_fused__native_batch_norm_legit_no_training_hardtanh_13
        .type           triton_poi_fused__native_batch_norm_legit_no_training_hardtanh_13,@function
        .size           triton_poi_fused__native_batch_norm_legit_no_training_hardtanh_13,(.L_x_1 - triton_poi_fused__native_batch_norm_legit_no_training_hardtanh_13)
        .other          triton_poi_fused__native_batch_norm_legit_no_training_hardtanh_13,@"STO_CUDA_ENTRY STV_DEFAULT"
triton_poi_fused__native_batch_norm_legit_no_training_hardtanh_13:
.text.triton_poi_fused__native_batch_norm_legit_no_training_hardtanh_13:
[----:B------:R-:W0:Y:S01]  /*0000*/  LDC R1, c[0x0][0x28] ;  /* 0x00000a00ff017b82 */ /* 0x000e220000000800 */
[----:B------:R-:W1:Y:S07]  /*0010*/  S2R R0, SR_TID.X ;  /* 0x0000000000007919 */ /* 0x000e6e0000002100 */
[----:B------:R-:W2:Y:S01]  /*0020*/  LDC.64 R6, c[0x0][0x220] ;  /* 0x00008800ff067b82 */ /* 0x000ea20000000a00 */
[----:B------:R-:W-:Y:S01]  /*0030*/  CS2R R14, SRZ ;  /* 0x00000000000e7805 */ /* 0x000fe2000001ff00 */
[----:B------:R-:W-:Y:S01]  /*0040*/  ULDC.64 UR4, c[0x0][0x208] ;  /* 0x0000820000047ab9 */ /* 0x000fe20000000a00 */
[----:B------:R-:W3:Y:S05]  /*0050*/  S2R R3, SR_CTAID.X ;  /* 0x0000000000037919 */ /* 0x000eea0000002500 */
[----:B------:R-:W4:Y:S08]  /*0060*/  LDC.64 R4, c[0x0][0x218] ;  /* 0x00008600ff047b82 */ /* 0x000f300000000a00 */
[----:B------:R-:W5:Y:S08]  /*0070*/  LDC.64 R8, c[0x0][0x228] ;  /* 0x00008a00ff087b82 */ /* 0x000f700000000a00 */
[----:B------:R-:W5:Y:S01]  /*0080*/  LDC.64 R10, c[0x0][0x230] ;  /* 0x00008c00ff0a7b82 */ /* 0x000f620000000a00 */
[----:B-1----:R-:W-:-:S04]  /*0090*/  LOP3.LUT R0, R0, 0x7f, RZ, 0xc0, !PT ;  /* 0x0000007f00007812 */ /* 0x002fc800078ec0ff */
[----:B---3--:R-:W-:-:S04]  /*00a0*/  LEA R0, R3, R0, 0x7 ;  /* 0x0000000003007211 */ /* 0x008fc800078e38ff */
[C---:B------:R-:W-:Y:S01]  /*00b0*/  ISETP.GE.AND P0, PT, R0.reuse, 0x600, PT ;  /* 0x000006000000780c */ /* 0x040fe20003f06270 */
[----:B------:R-:W-:-:S05]  /*00c0*/  IMAD.HI R2, R0, 0x2aaaaaab, RZ ;  /* 0x2aaaaaab00027827 */ /* 0x000fca00078e02ff */
[----:B------:R-:W-:-:S04]  /*00d0*/  SHF.R.U32.HI R3, RZ, 0x1f, R2 ;  /* 0x0000001fff037819 */ /* 0x000fc80000011602 */
[----:B------:R-:W-:-:S05]  /*00e0*/  LEA.HI R3, R2, R3, RZ, 0x1a ;  /* 0x0000000302037211 */ /* 0x000fca00078fd0ff */
[----:B------:R-:W-:Y:S02]  /*00f0*/  IMAD R13, R3, -0x180, R0 ;  /* 0xfffffe80030d7824 */ /* 0x000fe400078e0200 */
[----:B------:R-:W1:Y:S02]  /*0100*/  LDC.64 R2, c[0x0][0x210] ;  /* 0x00008400ff027b82 */ /* 0x000e640000000a00 */
[----:B--2---:R-:W-:-:S05]  /*0110*/  IMAD.WIDE R6, R13, 0x4, R6 ;  /* 0x000000040d067825 */ /* 0x004fca00078e0206 */
[----:B------:R5:W2:Y:S01]  /*0120*/  @!P0 LDG.E.EL R14, desc[UR4][R6.64] ;  /* 0x00000004060e8981 */ /* 0x000aa2000c2e1900 */
[----:B------:R-:W-:Y:S01]  /*0130*/  HFMA2.MMA R12, -RZ, RZ, 0, 0 ;  /* 0x00000000ff0c7435 */ /* 0x000fe200000001ff */
[----:B----4-:R-:W-:-:S05]  /*0140*/  IMAD.WIDE R4, R13, 0x4, R4 ;  /* 0x000000040d047825 */ /* 0x010fca00078e0204 */
[----:B------:R-:W3:Y:S01]  /*0150*/  @!P0 LDG.E.EL R15, desc[UR4][R4.64] ;  /* 0x00000004040f8981 */ /* 0x000ee2000c2e1900 */
[----:B-----5:R-:W-:-:S04]  /*0160*/  IMAD.WIDE R6, R13, 0x4, R8 ;  /* 0x000000040d067825 */ /* 0x020fc800078e0208 */
[----:B-1----:R-:W-:-:S04]  /*0170*/  IMAD.WIDE R2, R0, 0x4, R2 ;  /* 0x0000000400027825 */ /* 0x002fc800078e0202 */
[----:B0-----:R-:W-:Y:S01]  /*0180*/  IMAD.WIDE R8, R13, 0x4, R10 ;  /* 0x000000040d087825 */ /* 0x001fe200078e020a */
[----:B------:R0:W3:Y:S01]  /*0190*/  @!P0 LDG.E R12, desc[UR4][R2.64] ;  /* 0x00000004020c8981 */ /* 0x0000e2000c1e1900 */
[----:B------:R-:W-:-:S06]  /*01a0*/  CS2R R10, SRZ ;  /* 0x00000000000a7805 */ /* 0x000fcc000001ff00 */
[----:B------:R-:W4:Y:S04]  /*01b0*/  @!P0 LDG.E.EL R10, desc[UR4][R6.64] ;  /* 0x00000004060a8981 */ /* 0x000f28000c2e1900 */
[----:B------:R-:W4:Y:S01]  /*01c0*/  @!P0 LDG.E.EL R11, desc[UR4][R8.64] ;  /* 0x00000004080b8981 */ /* 0x000f22000c2e1900 */
[----:B0-----:R-:W-:Y:S01]  /*01d0*/  MOV R2, 0x3e800000 ;  /* 0x3e80000000027802 */ /* 0x001fe20000000f00 */
[----:B--2---:R-:W-:-:S04]  /*01e0*/  FADD R14, R14, 9.9999997473787516356e-06 ;  /* 0x3727c5ac0e0e7421 */ /* 0x004fc80000000000 */
[----:B------:R-:W0:Y:S02]  /*01f0*/  MUFU.SQRT R13, R14 ;  /* 0x0000000e000d7308 */ /* 0x000e240000002000 */
[C---:B0-----:R-:W-:Y:S02]  /*0200*/  FSETP.GT.AND P1, PT, R13.reuse, 8.50705917302346158658e+37, PT ;  /* 0x7e8000000d00780b */ /* 0x041fe40003f24000 */
[----:B------:R-:W-:-:S11]  /*0210*/  FSETP.GEU.AND P2, PT, R13, 1.175494350822287508e-38, PT ;  /* 0x008000000d00780b */ /* 0x000fd60003f4e000 */
[----:B------:R-:W-:-:S04]  /*0220*/  @P1 FMUL R13, R13, 0.25 ;  /* 0x3e8000000d0d1820 */ /* 0x000fc80000400000 */
[----:B------:R-:W-:-:S06]  /*0230*/  @!P2 FMUL R13, R13, 16777216 ;  /* 0x4b8000000d0da820 */ /* 0x000fcc0000400000 */
[----:B------:R-:W0:Y:S01]  /*0240*/  MUFU.RCP R13, R13 ;  /* 0x0000000d000d7308 */ /* 0x000e220000001000 */
[----:B------:R-:W-:Y:S01]  /*0250*/  FSEL R2, R2, 1, P1 ;  /* 0x3f80000002027808 */ /* 0x000fe20000800000 */
[----:B---3--:R-:W-:-:S04]  /*0260*/  FADD R12, -R15, R12 ;  /* 0x0000000c0f0c7221 */ /* 0x008fc80000000100 */
[----:B------:R-:W-:-:S04]  /*0270*/  @!P2 FMUL R2, R2, 16777216 ;  /* 0x4b8000000202a820 */ /* 0x000fc80000400000 */
[----:B0-----:R-:W-:-:S04]  /*0280*/  FMUL R3, R13, R2 ;  /* 0x000000020d037220 */ /* 0x001fc80000400000 */
[----:B------:R-:W-:Y:S02]  /*0290*/  FMUL R12, R12, R3 ;  /* 0x000000030c0c7220 */ /* 0x000fe40000400000 */
[----:B------:R-:W0:Y:S02]  /*02a0*/  LDC.64 R2, c[0x0][0x238] ;  /* 0x00008e00ff027b82 */ /* 0x000e240000000a00 */
[----:B----4-:R-:W-:-:S05]  /*02b0*/  FFMA R10, R12, R10, R11 ;  /* 0x0000000a0c0a7223 */ /* 0x010fca000000000b */
[----:B------:R-:W-:-:S04]  /*02c0*/  FSETP.GTU.AND P1, PT, R10, RZ, PT ;  /* 0x000000ff0a00720b */ /* 0x000fc80003f2c000 */
[----:B------:R-:W-:-:S04]  /*02d0*/  FSEL R5, R10, RZ, P1 ;  /* 0x000000ff0a057208 */ /* 0x000fc80000800000 */
[C---:B------:R-:W-:Y:S02]  /*02e0*/  FSETP.GEU.AND P2, PT, R5.reuse, 6, PT ;  /* 0x40c000000500780b */ /* 0x040fe40003f4e000 */
[----:B------:R-:W-:Y:S01]  /*02f0*/  FSETP.NAN.AND P1, PT, R5, R5, PT ;  /* 0x000000050500720b */ /* 0x000fe20003f28000 */
[----:B0-----:R-:W-:-:S10]  /*0300*/  IMAD.WIDE R2, R0, 0x4, R2 ;  /* 0x0000000400027825 */ /* 0x001fd400078e0202 */
[----:B------:R-:W-:Y:S01]  /*0310*/  @P2 SEL R5, R5, 0x40c00000, P1 ;  /* 0x40c0000005052807 */ /* 0x000fe20000800000 */
[----:B------:R-:W-:Y:S06]  /*0320*/  @P0 EXIT ;  /* 0x000000000000094d */ /* 0x000fec0003800000 */
[----:B------:R-:W-:Y:S01]  /*0330*/  STG.E desc[UR4][R2.64], R5 ;  /* 0x0000000502007986 */ /* 0x000fe2000c101904 */
[----:B------:R-:W-:Y:S05]  /*0340*/  EXIT ;  /* 0x000000000000794d */ /* 0x000fea0003800000 */
.L_x_0:
[----:B------:R-:W-:-:S00]  /*0350*/  BRA `(.L_x_0) ;  /* 0xfffffffc00fc7947 */ /* 0x000fc0000383ffff */
[----:B------:R-:W-:-:S00]  /*0360*/  NOP ;  /* 0x0000000000007918 */ /* 0x000fc00000000000 */
        /* <DEDUP_REMOVED lines=9> */
.L_x_1:


//--------------------- .nv.global.init           --------------------------
	.section	.nv.global.init,"aw",@progbits
.nv.global.init:
	.type		_$_str,@object
	.size		_$_str,(_$_str_$_2 - _$_str)
_$_str:
        /*0000*/ 	.byte	0x5f, 0x5f, 0x43, 0x55, 0x44, 0x41, 0x5f, 0x46, 0x54, 0x5a, 0x00
	.type		_$_str_$_2,@object
	.size		_$_str_$_2,(.L_1 - _$_str_$_2)
_$_str_$_2:
        /*000b*/ 	.byte	0x5f, 0x5f, 0x43, 0x55, 0x44, 0x41, 0x5f, 0x50, 0x52, 0x45, 0x43, 0x5f, 0x53, 0x51, 0x52, 0x54
        /*001b*/ 	.byte	0x00
.L_1:


//--------------------- .nv.constant0.triton_poi_fused__native_batch_norm_legit_no_training_hardtanh_13 --------------------------
	.section	.nv.constant0.triton_poi_fused__native_batch_norm_legit_no_training_hardtanh_13,"a",@progbits
	.sectionflags	@""
	.align	4
.nv.constant0.triton_poi_fused__native_batch_norm_legit_no_training_hardtanh_13:
	.zero		580
